//
// Generated by NVIDIA NVVM Compiler
//
// Compiler Build ID: CL-36424714
// Cuda compilation tools, release 13.0, V13.0.88
// Based on NVVM 20.0.0
//

.version 9.0
.target sm_100
.address_size 64

	// .globl	_Z20matrixMultiplicationPdS_S_i

.visible .entry _Z20matrixMultiplicationPdS_S_i(
	.param .u64 .ptr .align 1 _Z20matrixMultiplicationPdS_S_i_param_0,
	.param .u64 .ptr .align 1 _Z20matrixMultiplicationPdS_S_i_param_1,
	.param .u64 .ptr .align 1 _Z20matrixMultiplicationPdS_S_i_param_2,
	.param .u32 _Z20matrixMultiplicationPdS_S_i_param_3
)
{
	.reg .pred 	%p<12>;
	.reg .b32 	%r<43>;
	.reg .b64 	%rd<50>;
	.reg .b64 	%fd<55>;

	ld.param.u64 	%rd10, [_Z20matrixMultiplicationPdS_S_i_param_0];
	ld.param.u64 	%rd11, [_Z20matrixMultiplicationPdS_S_i_param_1];
	ld.param.u64 	%rd9, [_Z20matrixMultiplicationPdS_S_i_param_2];
	ld.param.u32 	%r19, [_Z20matrixMultiplicationPdS_S_i_param_3];
	cvta.to.global.u64 	%rd1, %rd11;
	cvta.to.global.u64 	%rd2, %rd10;
	mov.u32 	%r20, %ctaid.x;
	mov.u32 	%r21, %ntid.x;
	mov.u32 	%r22, %tid.x;
	mad.lo.s32 	%r1, %r20, %r21, %r22;
	mov.u32 	%r23, %ntid.y;
	mov.u32 	%r24, %tid.y;
	mad.lo.s32 	%r2, %r20, %r23, %r24;
	max.s32 	%r25, %r2, %r1;
	setp.ge.s32 	%p1, %r25, %r19;
	setp.lt.s32 	%p2, %r19, 1;
	or.pred  	%p3, %p1, %p2;
	@%p3 bra 	$L__BB0_12;
	cvta.to.global.u64 	%rd12, %rd9;
	mul.lo.s32 	%r3, %r19, %r2;
	add.s32 	%r27, %r3, %r1;
	mul.wide.s32 	%rd13, %r27, 8;
	add.s64 	%rd3, %rd12, %rd13;
	ld.global.f64 	%fd52, [%rd3];
	and.b32  	%r4, %r19, 7;
	setp.lt.u32 	%p4, %r19, 8;
	mov.b32 	%r41, 0;
	@%p4 bra 	$L__BB0_4;
	and.b32  	%r28, %r19, 2147483640;
	neg.s32 	%r39, %r28;
	mul.wide.u32 	%rd14, %r19, 24;
	add.s64 	%rd4, %rd1, %rd14;
	mul.wide.u32 	%rd15, %r19, 32;
	add.s64 	%rd5, %rd1, %rd15;
	mul.wide.u32 	%rd16, %r19, 40;
	add.s64 	%rd6, %rd1, %rd16;
	mul.wide.u32 	%rd17, %r19, 48;
	add.s64 	%rd7, %rd1, %rd17;
	mul.wide.u32 	%rd18, %r19, 56;
	add.s64 	%rd8, %rd1, %rd18;
	mov.u32 	%r37, %r3;
	mov.u32 	%r38, %r1;
$L__BB0_3:
	.pragma "nounroll";
	and.b32  	%r41, %r19, 2147483640;
	mul.wide.s32 	%rd19, %r38, 8;
	mul.wide.u32 	%rd20, %r19, 8;
	add.s64 	%rd21, %rd1, %rd19;
	add.s64 	%rd22, %rd21, %rd20;
	mul.wide.u32 	%rd23, %r19, 16;
	add.s64 	%rd24, %rd21, %rd23;
	add.s64 	%rd25, %rd4, %rd19;
	add.s64 	%rd26, %rd5, %rd19;
	add.s64 	%rd27, %rd6, %rd19;
	add.s64 	%rd28, %rd7, %rd19;
	add.s64 	%rd29, %rd8, %rd19;
	mul.wide.s32 	%rd30, %r37, 8;
	add.s64 	%rd31, %rd2, %rd30;
	ld.global.f64 	%fd9, [%rd31];
	ld.global.f64 	%fd10, [%rd21];
	fma.rn.f64 	%fd11, %fd9, %fd10, %fd52;
	st.global.f64 	[%rd3], %fd11;
	ld.global.f64 	%fd12, [%rd31+8];
	ld.global.f64 	%fd13, [%rd22];
	fma.rn.f64 	%fd14, %fd12, %fd13, %fd11;
	st.global.f64 	[%rd3], %fd14;
	ld.global.f64 	%fd15, [%rd31+16];
	ld.global.f64 	%fd16, [%rd24];
	fma.rn.f64 	%fd17, %fd15, %fd16, %fd14;
	st.global.f64 	[%rd3], %fd17;
	ld.global.f64 	%fd18, [%rd31+24];
	ld.global.f64 	%fd19, [%rd25];
	fma.rn.f64 	%fd20, %fd18, %fd19, %fd17;
	st.global.f64 	[%rd3], %fd20;
	ld.global.f64 	%fd21, [%rd31+32];
	ld.global.f64 	%fd22, [%rd26];
	fma.rn.f64 	%fd23, %fd21, %fd22, %fd20;
	st.global.f64 	[%rd3], %fd23;
	ld.global.f64 	%fd24, [%rd31+40];
	ld.global.f64 	%fd25, [%rd27];
	fma.rn.f64 	%fd26, %fd24, %fd25, %fd23;
	st.global.f64 	[%rd3], %fd26;
	ld.global.f64 	%fd27, [%rd31+48];
	ld.global.f64 	%fd28, [%rd28];
	fma.rn.f64 	%fd29, %fd27, %fd28, %fd26;
	st.global.f64 	[%rd3], %fd29;
	ld.global.f64 	%fd30, [%rd31+56];
	ld.global.f64 	%fd31, [%rd29];
	fma.rn.f64 	%fd52, %fd30, %fd31, %fd29;
	st.global.f64 	[%rd3], %fd52;
	add.s32 	%r39, %r39, 8;
	shl.b32 	%r29, %r19, 3;
	add.s32 	%r38, %r38, %r29;
	add.s32 	%r37, %r37, 8;
	setp.ne.s32 	%p5, %r39, 0;
	@%p5 bra 	$L__BB0_3;
$L__BB0_4:
	setp.eq.s32 	%p6, %r4, 0;
	@%p6 bra 	$L__BB0_12;
	and.b32  	%r14, %r19, 3;
	setp.lt.u32 	%p7, %r4, 4;
	@%p7 bra 	$L__BB0_7;
	add.s32 	%r30, %r41, %r3;
	mul.wide.s32 	%rd32, %r30, 8;
	add.s64 	%rd33, %rd2, %rd32;
	ld.global.f64 	%fd32, [%rd33];
	mad.lo.s32 	%r31, %r41, %r19, %r1;
	mul.wide.s32 	%rd34, %r31, 8;
	add.s64 	%rd35, %rd1, %rd34;
	ld.global.f64 	%fd33, [%rd35];
	fma.rn.f64 	%fd34, %fd32, %fd33, %fd52;
	st.global.f64 	[%rd3], %fd34;
	ld.global.f64 	%fd35, [%rd33+8];
	mul.wide.u32 	%rd36, %r19, 8;
	add.s64 	%rd37, %rd35, %rd36;
	ld.global.f64 	%fd36, [%rd37];
	fma.rn.f64 	%fd37, %fd35, %fd36, %fd34;
	st.global.f64 	[%rd3], %fd37;
	ld.global.f64 	%fd38, [%rd33+16];
	add.s64 	%rd38, %rd37, %rd36;
	ld.global.f64 	%fd39, [%rd38];
	fma.rn.f64 	%fd40, %fd38, %fd39, %fd37;
	st.global.f64 	[%rd3], %fd40;
	ld.global.f64 	%fd41, [%rd33+24];
	add.s64 	%rd39, %rd38, %rd36;
	ld.global.f64 	%fd42, [%rd39];
	fma.rn.f64 	%fd52, %fd41, %fd42, %fd40;
	st.global.f64 	[%rd3], %fd52;
	add.s32 	%r41, %r41, 4;
$L__BB0_7:
	setp.eq.s32 	%p8, %r14, 0;
	@%p8 bra 	$L__BB0_12;
	setp.eq.s32 	%p9, %r14, 1;
	@%p9 bra 	$L__BB0_10;
	add.s32 	%r32, %r41, %r3;
	mul.wide.s32 	%rd40, %r32, 8;
	add.s64 	%rd41, %rd2, %rd40;
	ld.global.f64 	%fd43, [%rd41];
	mad.lo.s32 	%r33, %r41, %r19, %r1;
	mul.wide.s32 	%rd42, %r33, 8;
	add.s64 	%rd43, %rd1, %rd42;
	ld.global.f64 	%fd44, [%rd43];
	fma.rn.f64 	%fd45, %fd43, %fd44, %fd52;
	st.global.f64 	[%rd3], %fd45;
	ld.global.f64 	%fd46, [%rd41+8];
	mul.wide.u32 	%rd44, %r19, 8;
	add.s64 	%rd45, %rd43, %rd44;
	ld.global.f64 	%fd47, [%rd45];
	fma.rn.f64 	%fd52, %fd46, %fd47, %fd45;
	st.global.f64 	[%rd3], %fd52;
	add.s32 	%r41, %r41, 2;
$L__BB0_10:
	and.b32  	%r34, %r19, 1;
	setp.eq.b32 	%p10, %r34, 1;
	not.pred 	%p11, %p10;
	@%p11 bra 	$L__BB0_12;
	add.s32 	%r35, %r41, %r3;
	mul.wide.s32 	%rd46, %r35, 8;
	add.s64 	%rd47, %rd2, %rd46;
	ld.global.f64 	%fd48, [%rd47];
	mad.lo.s32 	%r36, %r41, %r19, %r1;
	mul.wide.s32 	%rd48, %r36, 8;
	add.s64 	%rd49, %rd1, %rd48;
	ld.global.f64 	%fd49, [%rd49];
	fma.rn.f64 	%fd50, %fd48, %fd49, %fd52;
	st.global.f64 	[%rd3], %fd50;
$L__BB0_12:
	ret;

}


// ===== COMPILED SASS (sm_100) =====

	.target	sm_100

	.elftype	@"ET_EXEC"


//--------------------- .note.nv.tkinfo           --------------------------
	.section	.note.nv.tkinfo,"",@"SHT_NOTE"
	.sectionflags	@"SHF_NOTE_NV_TKINFO"
	.tkinfo
        /*0018*/ 	.word	0x00000002
        /*0030*/ 	.string	""
        /*0030*/ 	.string	"ptxas"
        /*0030*/ 	.string	"Cuda compilation tools, release 13.0, V13.0.88"
        /*0030*/ 	.string	"Build cuda_13.0.r13.0/compiler.36424714_0"
        /*0030*/ 	.string	"-arch sm_100 -m 64 "



//--------------------- .note.nv.cuinfo           --------------------------
	.section	.note.nv.cuinfo,"",@"SHT_NOTE"
	.sectionflags	@"SHF_NOTE_NV_CUINFO"
        /*0018*/ 	.short	0x0002
        /*001a*/ 	.short	0x0064
        /*001c*/ 	.short	0x0082
	.zero		2


//--------------------- .nv.info                  --------------------------
	.section	.nv.info,"",@"SHT_CUDA_INFO"
	.align	4


	//----- nvinfo : EIATTR_REGCOUNT
	.align		4
        /*0000*/ 	.byte	0x04, 0x2f
        /*0002*/ 	.short	(.L_1 - .L_0)
	.align		4
.L_0:
        /*0004*/ 	.word	index@(_Z20matrixMultiplicationPdS_S_i)
        /*0008*/ 	.word	0x0000001a


	//----- nvinfo : EIATTR_FRAME_SIZE
	.align		4
.L_1:
        /*000c*/ 	.byte	0x04, 0x11
        /*000e*/ 	.short	(.L_3 - .L_2)
	.align		4
.L_2:
        /*0010*/ 	.word	index@(_Z20matrixMultiplicationPdS_S_i)
        /*0014*/ 	.word	0x00000000


	//----- nvinfo : EIATTR_MIN_STACK_SIZE
	.align		4
.L_3:
        /*0018*/ 	.byte	0x04, 0x12
        /*001a*/ 	.short	(.L_5 - .L_4)
	.align		4
.L_4:
        /*001c*/ 	.word	index@(_Z20matrixMultiplicationPdS_S_i)
        /*0020*/ 	.word	0x00000000
.L_5:


//--------------------- .nv.compat                --------------------------
	.section	.nv.compat,"",@"SHT_CUDA_COMPAT_INFO"
	.align	4
        /*0000*/ 	.byte	0x02, 0x09, 0x00, 0x00, 0x02, 0x02, 0x01, 0x00, 0x02, 0x05, 0x05, 0x00, 0x03, 0x07, 0x01, 0x01
        /*0010*/ 	.byte	0x02, 0x03, 0x00, 0x00, 0x02, 0x06, 0x01, 0x00, 0x04, 0x0b, 0x08, 0x00, 0x01, 0x00, 0x00, 0x00
        /*0020*/ 	.byte	0x00, 0x00, 0x00, 0x00


//--------------------- .nv.info._Z20matrixMultiplicationPdS_S_i --------------------------
	.section	.nv.info._Z20matrixMultiplicationPdS_S_i,"",@"SHT_CUDA_INFO"
	.sectionflags	@""
	.align	4


	//----- nvinfo : EIATTR_CUDA_API_VERSION
	.align		4
        /*0000*/ 	.byte	0x04, 0x37
        /*0002*/ 	.short	(.L_7 - .L_6)
.L_6:
        /*0004*/ 	.word	0x00000082


	//----- nvinfo : EIATTR_KPARAM_INFO
	.align		4
.L_7:
        /*0008*/ 	.byte	0x04, 0x17
        /*000a*/ 	.short	(.L_9 - .L_8)
.L_8:
        /*000c*/ 	.word	0x00000000
        /*0010*/ 	.short	0x0003
        /*0012*/ 	.short	0x0018
        /*0014*/ 	.byte	0x00, 0xf0, 0x11, 0x00


	//----- nvinfo : EIATTR_KPARAM_INFO
	.align		4
.L_9:
        /*0018*/ 	.byte	0x04, 0x17
        /*001a*/ 	.short	(.L_11 - .L_10)
.L_10:
        /*001c*/ 	.word	0x00000000
        /*0020*/ 	.short	0x0002
        /*0022*/ 	.short	0x0010
        /*0024*/ 	.byte	0x00, 0xf5, 0x21, 0x00


	//----- nvinfo : EIATTR_KPARAM_INFO
	.align		4
.L_11:
        /*0028*/ 	.byte	0x04, 0x17
        /*002a*/ 	.short	(.L_13 - .L_12)
.L_12:
        /*002c*/ 	.word	0x00000000
        /*0030*/ 	.short	0x0001
        /*0032*/ 	.short	0x0008
        /*0034*/ 	.byte	0x00, 0xf5, 0x21, 0x00


	//----- nvinfo : EIATTR_KPARAM_INFO
	.align		4
.L_13:
        /*0038*/ 	.byte	0x04, 0x17
        /*003a*/ 	.short	(.L_15 - .L_14)
.L_14:
        /*003c*/ 	.word	0x00000000
        /*0040*/ 	.short	0x0000
        /*0042*/ 	.short	0x0000
        /*0044*/ 	.byte	0x00, 0xf5, 0x21, 0x00


	//----- nvinfo : EIATTR_SPARSE_MMA_MASK
	.align		4
.L_15:
        /*0048*/ 	.byte	0x03, 0x50
        /*004a*/ 	.short	0x0000


	//----- nvinfo : EIATTR_MAXREG_COUNT
	.align		4
        /*004c*/ 	.byte	0x03, 0x1b
        /*004e*/ 	.short	0x00ff


	//----- nvinfo : EIATTR_MERCURY_ISA_VERSION
	.align		4
        /*0050*/ 	.byte	0x03, 0x5f
        /*0052*/ 	.short	0x0101


	//----- nvinfo : EIATTR_VRC_CTA_INIT_COUNT
	.align		4
        /*0054*/ 	.byte	0x02, 0x4a
	.zero		1
	.zero		1


	//----- nvinfo : EIATTR_EXIT_INSTR_OFFSETS
	.align		4
        /*0058*/ 	.byte	0x04, 0x1c
        /*005a*/ 	.short	(.L_17 - .L_16)


	//   ....[0]....
.L_16:
        /*005c*/ 	.word	0x000000d0


	//   ....[1]....
        /*0060*/ 	.word	0x000005a0


	//   ....[2]....
        /*0064*/ 	.word	0x000007c0


	//   ....[3]....
        /*0068*/ 	.word	0x00000930


	//   ....[4]....
        /*006c*/ 	.word	0x000009e0


	//----- nvinfo : EIATTR_CBANK_PARAM_SIZE
	.align		4
.L_17:
        /*0070*/ 	.byte	0x03, 0x19
        /*0072*/ 	.short	0x001c


	//----- nvinfo : EIATTR_PARAM_CBANK
	.align		4
        /*0074*/ 	.byte	0x04, 0x0a
        /*0076*/ 	.short	(.L_19 - .L_18)
	.align		4
.L_18:
        /*0078*/ 	.word	index@(.nv.constant0._Z20matrixMultiplicationPdS_S_i)
        /*007c*/ 	.short	0x0380
        /*007e*/ 	.short	0x001c


	//----- nvinfo : EIATTR_SW_WAR
	.align		4
.L_19:
        /*0080*/ 	.byte	0x04, 0x36
        /*0082*/ 	.short	(.L_21 - .L_20)
.L_20:
        /*0084*/ 	.word	0x00000008
.L_21:


//--------------------- .nv.callgraph             --------------------------
	.section	.nv.callgraph,"",@"SHT_CUDA_CALLGRAPH"
	.align	4
	.sectionentsize	8
	.align		4
        /*0000*/ 	.word	0x00000000
	.align		4
        /*0004*/ 	.word	0xffffffff
	.align		4
        /*0008*/ 	.word	0x00000000
	.align		4
        /*000c*/ 	.word	0xfffffffe
	.align		4
        /*0010*/ 	.word	0x00000000
	.align		4
        /*0014*/ 	.word	0xfffffffd
	.align		4
        /*0018*/ 	.word	0x00000000
	.align		4
        /*001c*/ 	.word	0xfffffffc


//--------------------- .text._Z20matrixMultiplicationPdS_S_i --------------------------
	.section	.text._Z20matrixMultiplicationPdS_S_i,"ax",@progbits
	.align	128
        .global         _Z20matrixMultiplicationPdS_S_i
        .type           _Z20matrixMultiplicationPdS_S_i,@function
        .size           _Z20matrixMultiplicationPdS_S_i,(.L_x_5 - _Z20matrixMultiplicationPdS_S_i)
        .other          _Z20matrixMultiplicationPdS_S_i,@"STO_CUDA_ENTRY STV_DEFAULT"
_Z20matrixMultiplicationPdS_S_i:
.text._Z20matrixMultiplicationPdS_S_i:
[----:B------:R-:W-:Y:S01]  /*0000*/  LDC R1, c[0x0][0x37c] ;  /* 0x0000df00ff017b82 */ /* 0x000fe20000000800 */
[----:B------:R-:W0:Y:S07]  /*0010*/  S2R R3, SR_TID.X ;  /* 0x0000000000037919 */ /* 0x000e2e0000002100 */
[----:B------:R-:W0:Y:S01]  /*0020*/  LDC R0, c[0x0][0x360] ;  /* 0x0000d800ff007b82 */ /* 0x000e220000000800 */
[----:B------:R-:W1:Y:S01]  /*0030*/  LDCU UR5, c[0x0][0x398] ;  /* 0x00007300ff0577ac */ /* 0x000e620008000800 */
[----:B------:R-:W2:Y:S06]  /*0040*/  S2R R2, SR_TID.Y ;  /* 0x0000000000027919 */ /* 0x000eac0000002200 */
[----:B------:R-:W0:Y:S08]  /*0050*/  S2UR UR4, SR_CTAID.X ;  /* 0x00000000000479c3 */ /* 0x000e300000002500 */
[----:B------:R-:W2:Y:S01]  /*0060*/  LDC R7, c[0x0][0x364] ;  /* 0x0000d900ff077b82 */ /* 0x000ea20000000800 */
[----:B-1----:R-:W-:-:S06]  /*0070*/  UISETP.GE.AND UP0, UPT, UR5, 0x1, UPT ;  /* 0x000000010500788c */ /* 0x002fcc000bf06270 */
[----:B------:R-:W-:Y:S01]  /*0080*/  PLOP3.LUT P0, PT, PT, PT, UP0, 0x80, 0x8 ;  /* 0x000000000008781c */ /* 0x000fe20003f0f008 */
[----:B0-----:R-:W-:Y:S02]  /*0090*/  IMAD R0, R0, UR4, R3 ;  /* 0x0000000400007c24 */ /* 0x001fe4000f8e0203 */
[----:B--2---:R-:W-:-:S05]  /*00a0*/  IMAD R7, R7, UR4, R2 ;  /* 0x0000000407077c24 */ /* 0x004fca000f8e0202 */
[----:B------:R-:W-:-:S04]  /*00b0*/  VIMNMX R2, PT, PT, R0, R7, !PT ;  /* 0x0000000700027248 */ /* 0x000fc80007fe0100 */
[----:B------:R-:W-:-:S13]  /*00c0*/  ISETP.GE.OR P0, PT, R2, UR5, !P0 ;  /* 0x0000000502007c0c */ /* 0x000fda000c706670 */
[----:B------:R-:W-:Y:S05]  /*00d0*/  @P0 EXIT ;  /* 0x000000000000094d */ /* 0x000fea0003800000 */
[----:B------:R-:W0:Y:S01]  /*00e0*/  LDC.64 R2, c[0x0][0x390] ;  /* 0x0000e400ff027b82 */ /* 0x000e220000000a00 */
[----:B------:R-:W1:Y:S01]  /*00f0*/  LDCU.64 UR16, c[0x0][0x358] ;  /* 0x00006b00ff1077ac */ /* 0x000e620008000a00 */
[----:B------:R-:W-:-:S05]  /*0100*/  IMAD R7, R7, UR5, RZ ;  /* 0x0000000507077c24 */ /* 0x000fca000f8e02ff */
[----:B------:R-:W-:-:S05]  /*0110*/  IADD3 R5, PT, PT, R0, R7, RZ ;  /* 0x0000000700057210 */ /* 0x000fca0007ffe0ff */
[----:B0-----:R-:W-:-:S05]  /*0120*/  IMAD.WIDE R2, R5, 0x8, R2 ;  /* 0x0000000805027825 */ /* 0x001fca00078e0202 */
[----:B-1----:R0:W5:Y:S01]  /*0130*/  LDG.E.64 R12, desc[UR16][R2.64] ;  /* 0x00000010020c7981 */ /* 0x002162000c1e1b00 */
[----:B------:R-:W-:Y:S01]  /*0140*/  UISETP.GE.U32.AND UP0, UPT, UR5, 0x8, UPT ;  /* 0x000000080500788c */ /* 0x000fe2000bf06070 */
[----:B------:R-:W-:-:S08]  /*0150*/  HFMA2 R6, -RZ, RZ, 0, 0 ;  /* 0x00000000ff067431 */ /* 0x000fd000000001ff */
[----:B0-----:R-:W-:Y:S05]  /*0160*/  BRA.U !UP0, `(.L_x_0) ;  /* 0x0000000508047547 */ /* 0x001fea000b800000 */
[----:B------:R-:W0:Y:S01]  /*0170*/  LDCU.64 UR18, c[0x0][0x388] ;  /* 0x00007100ff1277ac */ /* 0x000e220008000a00 */
[----:B------:R-:W-:Y:S02]  /*0180*/  MOV R8, R7 ;  /* 0x0000000700087202 */ /* 0x000fe40000000f00 */
[----:B------:R-:W-:Y:S01]  /*0190*/  MOV R6, R0 ;  /* 0x0000000000067202 */ /* 0x000fe20000000f00 */
[----:B------:R-:W-:-:S04]  /*01a0*/  ULOP3.LUT UR4, UR5, 0x7ffffff8, URZ, 0xc0, !UPT ;  /* 0x7ffffff805047892 */ /* 0x000fc8000f8ec0ff */
[----:B------:R-:W-:Y:S02]  /*01b0*/  UIADD3 UR4, UPT, UPT, -UR4, URZ, URZ ;  /* 0x000000ff04047290 */ /* 0x000fe4000fffe1ff */
[----:B0-----:R-:W-:Y:S02]  /*01c0*/  UIMAD.WIDE.U32 UR6, UR5, 0x18, UR18 ;  /* 0x00000018050678a5 */ /* 0x001fe4000f8e0012 */
[----:B------:R-:W-:Y:S02]  /*01d0*/  UIMAD.WIDE.U32 UR8, UR5, 0x20, UR18 ;  /* 0x00000020050878a5 */ /* 0x000fe4000f8e0012 */
[----:B------:R-:W-:Y:S02]  /*01e0*/  UIMAD.WIDE.U32 UR10, UR5, 0x28, UR18 ;  /* 0x00000028050a78a5 */ /* 0x000fe4000f8e0012 */
[----:B------:R-:W-:Y:S02]  /*01f0*/  UIMAD.WIDE.U32 UR12, UR5, 0x30, UR18 ;  /* 0x00000030050c78a5 */ /* 0x000fe4000f8e0012 */
[----:B------:R-:W-:-:S12]  /*0200*/  UIMAD.WIDE.U32 UR14, UR5, 0x38, UR18 ;  /* 0x00000038050e78a5 */ /* 0x000fd8000f8e0012 */
.L_x_1:
[----:B------:R-:W0:Y:S01]  /*0210*/  LDC.64 R4, c[0x0][0x380] ;  /* 0x0000e000ff047b82 */ /* 0x000e220000000a00 */
[----:B------:R-:W-:-:S05]  /*0220*/  MOV R11, 0x8 ;  /* 0x00000008000b7802 */ /* 0x000fca0000000f00 */
[----:B------:R-:W-:-:S05]  /*0230*/  IMAD.WIDE R10, R6, R11, UR18 ;  /* 0x00000012060a7e25 */ /* 0x000fca000f8e020b */
[----:B--2---:R-:W2:Y:S01]  /*0240*/  LDG.E.64 R16, desc[UR16][R10.64] ;  /* 0x000000100a107981 */ /* 0x004ea2000c1e1b00 */
[----:B0-----:R-:W-:-:S05]  /*0250*/  IMAD.WIDE R4, R8, 0x8, R4 ;  /* 0x0000000808047825 */ /* 0x001fca00078e0204 */
[----:B------:R-:W2:Y:S01]  /*0260*/  LDG.E.64 R14, desc[UR16][R4.64] ;  /* 0x00000010040e7981 */ /* 0x000ea2000c1e1b00 */
[----:B------:R-:W-:Y:S01]  /*0270*/  MOV R9, UR5 ;  /* 0x0000000500097c02 */ /* 0x000fe20008000f00 */
[----:B--2--5:R-:W-:-:S04]  /*0280*/  DFMA R16, R14, R16, R12 ;  /* 0x000000100e10722b */ /* 0x024fc8000000000c */
[----:B------:R-:W-:-:S03]  /*0290*/  IMAD.WIDE.U32 R12, R9, 0x8, R10 ;  /* 0x00000008090c7825 */ /* 0x000fc600078e000a */
[----:B------:R0:W-:Y:S04]  /*02a0*/  STG.E.64 desc[UR16][R2.64], R16 ;  /* 0x0000001002007986 */ /* 0x0001e8000c101b10 */
[----:B------:R-:W2:Y:S04]  /*02b0*/  LDG.E.64 R12, desc[UR16][R12.64] ;  /* 0x000000100c0c7981 */ /* 0x000ea8000c1e1b00 */
[----:B------:R-:W2:Y:S02]  /*02c0*/  LDG.E.64 R14, desc[UR16][R4.64+0x8] ;  /* 0x00000810040e7981 */ /* 0x000ea4000c1e1b00 */
[----:B--2---:R-:W-:Y:S01]  /*02d0*/  DFMA R18, R14, R12, R16 ;  /* 0x0000000c0e12722b */ /* 0x004fe20000000010 */
[----:B------:R-:W-:-:S06]  /*02e0*/  IMAD.WIDE.U32 R14, R9, 0x10, R10 ;  /* 0x00000010090e7825 */ /* 0x000fcc00078e000a */
[----:B------:R-:W-:Y:S04]  /*02f0*/  STG.E.64 desc[UR16][R2.64], R18 ;  /* 0x0000001202007986 */ /* 0x000fe8000c101b10 */
[----:B------:R-:W2:Y:S04]  /*0300*/  LDG.E.64 R14, desc[UR16][R14.64] ;  /* 0x000000100e0e7981 */ /* 0x000ea8000c1e1b00 */
[----:B------:R-:W2:Y:S01]  /*0310*/  LDG.E.64 R10, desc[UR16][R4.64+0x10] ;  /* 0x00001010040a7981 */ /* 0x000ea2000c1e1b00 */
[----:B------:R-:W-:-:S05]  /*0320*/  MOV R23, 0x8 ;  /* 0x0000000800177802 */ /* 0x000fca0000000f00 */
[----:B------:R-:W-:Y:S01]  /*0330*/  IMAD.WIDE R22, R6, R23, UR6 ;  /* 0x0000000606167e25 */ /* 0x000fe2000f8e0217 */
[----:B--2---:R-:W-:-:S07]  /*0340*/  DFMA R10, R10, R14, R18 ;  /* 0x0000000e0a0a722b */ /* 0x004fce0000000012 */
[----:B------:R1:W-:Y:S04]  /*0350*/  STG.E.64 desc[UR16][R2.64], R10 ;  /* 0x0000000a02007986 */ /* 0x0003e8000c101b10 */
[----:B0-----:R-:W2:Y:S04]  /*0360*/  LDG.E.64 R16, desc[UR16][R22.64] ;  /* 0x0000001016107981 */ /* 0x001ea8000c1e1b00 */
[----:B------:R-:W2:Y:S01]  /*0370*/  LDG.E.64 R12, desc[UR16][R4.64+0x18] ;  /* 0x00001810040c7981 */ /* 0x000ea2000c1e1b00 */
[----:B------:R-:W-:-:S05]  /*0380*/  MOV R21, 0x8 ;  /* 0x0000000800157802 */ /* 0x000fca0000000f00 */
[----:B------:R-:W-:Y:S01]  /*0390*/  IMAD.WIDE R20, R6, R21, UR8 ;  /* 0x0000000806147e25 */ /* 0x000fe2000f8e0215 */
[----:B--2---:R-:W-:-:S07]  /*03a0*/  DFMA R12, R12, R16, R10 ;  /* 0x000000100c0c722b */ /* 0x004fce000000000a */
[----:B------:R0:W-:Y:S04]  /*03b0*/  STG.E.64 desc[UR16][R2.64], R12 ;  /* 0x0000000c02007986 */ /* 0x0001e8000c101b10 */
[----:B------:R-:W2:Y:S04]  /*03c0*/  LDG.E.64 R16, desc[UR16][R20.64] ;  /* 0x0000001014107981 */ /* 0x000ea8000c1e1b00 */
[----:B------:R-:W2:Y:S01]  /*03d0*/  LDG.E.64 R14, desc[UR16][R4.64+0x20] ;  /* 0x00002010040e7981 */ /* 0x000ea2000c1e1b00 */
[----:B------:R-:W-:-:S05]  /*03e0*/  MOV R9, 0x8 ;  /* 0x0000000800097802 */ /* 0x000fca0000000f00 */
[----:B-1----:R-:W-:Y:S01]  /*03f0*/  IMAD.WIDE R10, R6, R9, UR10 ;  /* 0x0000000a060a7e25 */ /* 0x002fe2000f8e0209 */
[----:B--2---:R-:W-:-:S07]  /*0400*/  DFMA R16, R14, R16, R12 ;  /* 0x000000100e10722b */ /* 0x004fce000000000c */
[----:B------:R1:W-:Y:S04]  /*0410*/  STG.E.64 desc[UR16][R2.64], R16 ;  /* 0x0000001002007986 */ /* 0x0003e8000c101b10 */
[----:B------:R-:W2:Y:S04]  /*0420*/  LDG.E.64 R10, desc[UR16][R10.64] ;  /* 0x000000100a0a7981 */ /* 0x000ea8000c1e1b00 */
[----:B------:R-:W2:Y:S02]  /*0430*/  LDG.E.64 R14, desc[UR16][R4.64+0x28] ;  /* 0x00002810040e7981 */ /* 0x000ea4000c1e1b00 */
[----:B--2---:R-:W-:Y:S01]  /*0440*/  DFMA R18, R14, R10, R16 ;  /* 0x0000000a0e12722b */ /* 0x004fe20000000010 */
[----:B------:R-:W-:-:S06]  /*0450*/  IMAD.WIDE R14, R6, R9, UR12 ;  /* 0x0000000c060e7e25 */ /* 0x000fcc000f8e0209 */
[----:B------:R2:W-:Y:S04]  /*0460*/  STG.E.64 desc[UR16][R2.64], R18 ;  /* 0x0000001202007986 */ /* 0x0005e8000c101b10 */
[----:B------:R-:W3:Y:S04]  /*0470*/  LDG.E.64 R14, desc[UR16][R14.64] ;  /* 0x000000100e0e7981 */ /* 0x000ee8000c1e1b00 */
[----:B0-----:R-:W3:Y:S01]  /*0480*/  LDG.E.64 R12, desc[UR16][R4.64+0x30] ;  /* 0x00003010040c7981 */ /* 0x001ee2000c1e1b00 */
[----:B-1----:R-:W-:Y:S01]  /*0490*/  IMAD.WIDE R16, R6, R9, UR14 ;  /* 0x0000000e06107e25 */ /* 0x002fe2000f8e0209 */
[----:B---3--:R-:W-:-:S07]  /*04a0*/  DFMA R20, R12, R14, R18 ;  /* 0x0000000e0c14722b */ /* 0x008fce0000000012 */
[----:B------:R2:W-:Y:S04]  /*04b0*/  STG.E.64 desc[UR16][R2.64], R20 ;  /* 0x0000001402007986 */ /* 0x0005e8000c101b10 */
[----:B------:R-:W3:Y:S04]  /*04c0*/  LDG.E.64 R12, desc[UR16][R4.64+0x38] ;  /* 0x00003810040c7981 */ /* 0x000ee8000c1e1b00 */
[----:B------:R-:W3:Y:S01]  /*04d0*/  LDG.E.64 R16, desc[UR16][R16.64] ;  /* 0x0000001010107981 */ /* 0x000ee2000c1e1b00 */
[----:B------:R-:W-:-:S04]  /*04e0*/  UIADD3 UR4, UPT, UPT, UR4, 0x8, URZ ;  /* 0x0000000804047890 */ /* 0x000fc8000fffe0ff */
[----:B------:R-:W-:Y:S01]  /*04f0*/  UISETP.NE.AND UP0, UPT, UR4, URZ, UPT ;  /* 0x000000ff0400728c */ /* 0x000fe2000bf05270 */
[----:B------:R-:W-:Y:S02]  /*0500*/  MOV R9, UR5 ;  /* 0x0000000500097c02 */ /* 0x000fe40008000f00 */
[----:B------:R-:W-:Y:S02]  /*0510*/  IADD3 R8, PT, PT, R8, 0x8, RZ ;  /* 0x0000000808087810 */ /* 0x000fe40007ffe0ff */
[----:B------:R-:W-:Y:S01]  /*0520*/  LEA R6, R9, R6, 0x3 ;  /* 0x0000000609067211 */ /* 0x000fe200078e18ff */
[----:B---3--:R-:W-:-:S07]  /*0530*/  DFMA R12, R12, R16, R20 ;  /* 0x000000100c0c722b */ /* 0x008fce0000000014 */
[----:B------:R2:W-:Y:S01]  /*0540*/  STG.E.64 desc[UR16][R2.64], R12 ;  /* 0x0000000c02007986 */ /* 0x0005e2000c101b10 */
[----:B------:R-:W-:Y:S05]  /*0550*/  BRA.U UP0, `(.L_x_1) ;  /* 0xfffffffd002c7547 */ /* 0x000fea000b83ffff */
[----:B------:R-:W-:-:S06]  /*0560*/  ULOP3.LUT UR4, UR5, 0x7ffffff8, URZ, 0xc0, !UPT ;  /* 0x7ffffff805047892 */ /* 0x000fcc000f8ec0ff */
[----:B------:R-:W-:-:S07]  /*0570*/  MOV R6, UR4 ;  /* 0x0000000400067c02 */ /* 0x000fce0008000f00 */
.L_x_0:
[----:B------:R-:W-:-:S06]  /*0580*/  ULOP3.LUT UR4, UR5, 0x7, URZ, 0xc0, !UPT ;  /* 0x0000000705047892 */ /* 0x000fcc000f8ec0ff */
[----:B------:R-:W-:-:S13]  /*0590*/  ISETP.NE.AND P0, PT, RZ, UR4, PT ;  /* 0x00000004ff007c0c */ /* 0x000fda000bf05270 */
[----:B------:R-:W-:Y:S05]  /*05a0*/  @!P0 EXIT ;  /* 0x000000000000894d */ /* 0x000fea0003800000 */
[----:B------:R-:W-:Y:S02]  /*05b0*/  UISETP.GE.U32.AND UP0, UPT, UR4, 0x4, UPT ;  /* 0x000000040400788c */ /* 0x000fe4000bf06070 */
[----:B------:R-:W-:-:S07]  /*05c0*/  ULOP3.LUT UR4, UR5, 0x3, URZ, 0xc0, !UPT ;  /* 0x0000000305047892 */ /* 0x000fce000f8ec0ff */
[----:B------:R-:W-:Y:S05]  /*05d0*/  BRA.U !UP0, `(.L_x_2) ;  /* 0x0000000108747547 */ /* 0x000fea000b800000 */
[----:B------:R-:W0:Y:S01]  /*05e0*/  LDC.64 R4, c[0x0][0x380] ;  /* 0x0000e000ff047b82 */ /* 0x000e220000000a00 */
[----:B------:R-:W-:Y:S01]  /*05f0*/  IADD3 R9, PT, PT, R7, R6, RZ ;  /* 0x0000000607097210 */ /* 0x000fe20007ffe0ff */
[----:B------:R-:W-:-:S06]  /*0600*/  IMAD R15, R6, UR5, R0 ;  /* 0x00000005060f7c24 */ /* 0x000fcc000f8e0200 */
[----:B------:R-:W1:Y:S01]  /*0610*/  LDC.64 R10, c[0x0][0x388] ;  /* 0x0000e200ff0a7b82 */ /* 0x000e620000000a00 */
[----:B0-----:R-:W-:-:S05]  /*0620*/  IMAD.WIDE R4, R9, 0x8, R4 ;  /* 0x0000000809047825 */ /* 0x001fca00078e0204 */
[----:B------:R-:W3:Y:S01]  /*0630*/  LDG.E.64 R8, desc[UR16][R4.64] ;  /* 0x0000001004087981 */ /* 0x000ee2000c1e1b00 */
[----:B-1----:R-:W-:-:S05]  /*0640*/  IMAD.WIDE R10, R15, 0x8, R10 ;  /* 0x000000080f0a7825 */ /* 0x002fca00078e020a */
[----:B------:R-:W3:Y:S01]  /*0650*/  LDG.E.64 R14, desc[UR16][R10.64] ;  /* 0x000000100a0e7981 */ /* 0x000ee2000c1e1b00 */
[----:B------:R-:W-:Y:S01]  /*0660*/  MOV R17, UR5 ;  /* 0x0000000500117c02 */ /* 0x000fe20008000f00 */
[----:B---3-5:R-:W-:-:S04]  /*0670*/  DFMA R8, R8, R14, R12 ;  /* 0x0000000e0808722b */ /* 0x028fc8000000000c */
[----:B------:R-:W-:-:S03]  /*0680*/  IMAD.WIDE.U32 R14, R17, 0x8, R10 ;  /* 0x00000008110e7825 */ /* 0x000fc600078e000a */
[----:B------:R0:W-:Y:S04]  /*0690*/  STG.E.64 desc[UR16][R2.64], R8 ;  /* 0x0000000802007986 */ /* 0x0001e8000c101b10 */
[----:B--2---:R-:W2:Y:S04]  /*06a0*/  LDG.E.64 R12, desc[UR16][R4.64+0x8] ;  /* 0x00000810040c7981 */ /* 0x004ea8000c1e1b00 */
[----:B------:R-:W2:Y:S01]  /*06b0*/  LDG.E.64 R16, desc[UR16][R14.64] ;  /* 0x000000100e107981 */ /* 0x000ea2000c1e1b00 */
[----:B------:R-:W-:-:S05]  /*06c0*/  MOV R19, UR5 ;  /* 0x0000000500137c02 */ /* 0x000fca0008000f00 */
[----:B------:R-:W-:Y:S01]  /*06d0*/  IMAD.WIDE.U32 R18, R19, 0x8, R14 ;  /* 0x0000000813127825 */ /* 0x000fe200078e000e */
[----:B--2---:R-:W-:-:S07]  /*06e0*/  DFMA R16, R12, R16, R8 ;  /* 0x000000100c10722b */ /* 0x004fce0000000008 */
[----:B------:R1:W-:Y:S04]  /*06f0*/  STG.E.64 desc[UR16][R2.64], R16 ;  /* 0x0000001002007986 */ /* 0x0003e8000c101b10 */
[----:B------:R-:W2:Y:S04]  /*0700*/  LDG.E.64 R10, desc[UR16][R4.64+0x10] ;  /* 0x00001010040a7981 */ /* 0x000ea8000c1e1b00 */
[----:B------:R-:W2:Y:S01]  /*0710*/  LDG.E.64 R12, desc[UR16][R18.64] ;  /* 0x00000010120c7981 */ /* 0x000ea2000c1e1b00 */
[----:B------:R-:W-:-:S05]  /*0720*/  MOV R21, UR5 ;  /* 0x0000000500157c02 */ /* 0x000fca0008000f00 */
[----:B0-----:R-:W-:Y:S01]  /*0730*/  IMAD.WIDE.U32 R8, R21, 0x8, R18 ;  /* 0x0000000815087825 */ /* 0x001fe200078e0012 */
[----:B--2---:R-:W-:-:S07]  /*0740*/  DFMA R10, R10, R12, R16 ;  /* 0x0000000c0a0a722b */ /* 0x004fce0000000010 */
[----:B------:R1:W-:Y:S04]  /*0750*/  STG.E.64 desc[UR16][R2.64], R10 ;  /* 0x0000000a02007986 */ /* 0x0003e8000c101b10 */
[----:B------:R-:W2:Y:S04]  /*0760*/  LDG.E.64 R12, desc[UR16][R4.64+0x18] ;  /* 0x00001810040c7981 */ /* 0x000ea8000c1e1b00 */
[----:B------:R-:W2:Y:S01]  /*0770*/  LDG.E.64 R8, desc[UR16][R8.64] ;  /* 0x0000001008087981 */ /* 0x000ea2000c1e1b00 */
[----:B------:R-:W-:Y:S01]  /*0780*/  IADD3 R6, PT, PT, R6, 0x4, RZ ;  /* 0x0000000406067810 */ /* 0x000fe20007ffe0ff */
[----:B--2---:R-:W-:-:S07]  /*0790*/  DFMA R12, R12, R8, R10 ;  /* 0x000000080c0c722b */ /* 0x004fce000000000a */
[----:B------:R1:W-:Y:S04]  /*07a0*/  STG.E.64 desc[UR16][R2.64], R12 ;  /* 0x0000000c02007986 */ /* 0x0003e8000c101b10 */
.L_x_2:
[----:B------:R-:W-:-:S13]  /*07b0*/  ISETP.NE.AND P0, PT, RZ, UR4, PT ;  /* 0x00000004ff007c0c */ /* 0x000fda000bf05270 */
[----:B------:R-:W-:Y:S05]  /*07c0*/  @!P0 EXIT ;  /* 0x000000000000894d */ /* 0x000fea0003800000 */
[----:B------:R-:W-:-:S09]  /*07d0*/  UISETP.NE.AND UP0, UPT, UR4, 0x1, UPT ;  /* 0x000000010400788c */ /* 0x000fd2000bf05270 */
[----:B------:R-:W-:Y:S05]  /*07e0*/  BRA.U !UP0, `(.L_x_3) ;  /* 0x0000000108447547 */ /* 0x000fea000b800000 */
[----:B------:R-:W0:Y:S01]  /*07f0*/  LDC.64 R4, c[0x0][0x380] ;  /* 0x0000e000ff047b82 */ /* 0x000e220000000a00 */
[----:B-1----:R-:W-:Y:S01]  /*0800*/  IADD3 R11, PT, PT, R7, R6, RZ ;  /* 0x00000006070b7210 */ /* 0x002fe20007ffe0ff */
        /* <DEDUP_REMOVED lines=12> */
[----:B------:R-:W-:Y:S01]  /*08d0*/  IADD3 R6, PT, PT, R6, 0x2, RZ ;  /* 0x0000000206067810 */ /* 0x000fe20007ffe0ff */
[----:B--2---:R-:W-:-:S07]  /*08e0*/  DFMA R12, R12, R8, R4 ;  /* 0x000000080c0c722b */ /* 0x004fce0000000004 */
[----:B------:R0:W-:Y:S04]  /*08f0*/  STG.E.64 desc[UR16][R2.64], R12 ;  /* 0x0000000c02007986 */ /* 0x0001e8000c101b10 */
.L_x_3:
[----:B------:R-:W-:-:S04]  /*0900*/  ULOP3.LUT UR4, UR5, 0x1, URZ, 0xc0, !UPT ;  /* 0x0000000105047892 */ /* 0x000fc8000f8ec0ff */
[----:B------:R-:W-:-:S06]  /*0910*/  UISETP.NE.U32.AND UP0, UPT, UR4, 0x1, UPT ;  /* 0x000000010400788c */ /* 0x000fcc000bf05070 */
[----:B------:R-:W-:-:S13]  /*0920*/  PLOP3.LUT P0, PT, PT, PT, UP0, 0x80, 0x8 ;  /* 0x000000000008781c */ /* 0x000fda0003f0f008 */
[----:B------:R-:W-:Y:S05]  /*0930*/  @P0 EXIT ;  /* 0x000000000000094d */ /* 0x000fea0003800000 */
[----:B0-----:R-:W0:Y:S01]  /*0940*/  LDC.64 R4, c[0x0][0x380] ;  /* 0x0000e000ff047b82 */ /* 0x001e220000000a00 */
[----:B------:R-:W-:Y:S01]  /*0950*/  IADD3 R7, PT, PT, R7, R6, RZ ;  /* 0x0000000607077210 */ /* 0x000fe20007ffe0ff */
[----:B-1----:R-:W-:-:S06]  /*0960*/  IMAD R11, R6, UR5, R0 ;  /* 0x00000005060b7c24 */ /* 0x002fcc000f8e0200 */
[----:B------:R-:W1:Y:S01]  /*0970*/  LDC.64 R8, c[0x0][0x388] ;  /* 0x0000e200ff087b82 */ /* 0x000e620000000a00 */
[----:B0-----:R-:W-:-:S06]  /*0980*/  IMAD.WIDE R4, R7, 0x8, R4 ;  /* 0x0000000807047825 */ /* 0x001fcc00078e0204 */
[----:B------:R-:W2:Y:S01]  /*0990*/  LDG.E.64 R4, desc[UR16][R4.64] ;  /* 0x0000001004047981 */ /* 0x000ea2000c1e1b00 */
[----:B-1----:R-:W-:-:S06]  /*09a0*/  IMAD.WIDE R6, R11, 0x8, R8 ;  /* 0x000000080b067825 */ /* 0x002fcc00078e0208 */
[----:B------:R-:W2:Y:S02]  /*09b0*/  LDG.E.64 R6, desc[UR16][R6.64] ;  /* 0x0000001006067981 */ /* 0x000ea4000c1e1b00 */
[----:B--2--5:R-:W-:-:S07]  /*09c0*/  DFMA R12, R4, R6, R12 ;  /* 0x00000006040c722b */ /* 0x024fce000000000c */
[----:B------:R-:W-:Y:S01]  /*09d0*/  STG.E.64 desc[UR16][R2.64], R12 ;  /* 0x0000000c02007986 */ /* 0x000fe2000c101b10 */
[----:B------:R-:W-:Y:S05]  /*09e0*/  EXIT ;  /* 0x000000000000794d */ /* 0x000fea0003800000 */
.L_x_4:
[----:B------:R-:W-:-:S00]  /*09f0*/  BRA `(.L_x_4) ;  /* 0xfffffffc00fc7947 */ /* 0x000fc0000383ffff */
[----:B------:R-:W-:-:S00]  /*0a00*/  NOP ;  /* 0x0000000000007918 */ /* 0x000fc00000000000 */
[----:B------:R-:W-:-:S00]  /*0a10*/  NOP ;  /* 0x0000000000007918 */ /* 0x000fc00000000000 */
[----:B------:R-:W-:-:S00]  /*0a20*/  NOP ;  /* 0x0000000000007918 */ /* 0x000fc00000000000 */
[----:B------:R-:W-:-:S00]  /*0a30*/  NOP ;  /* 0x0000000000007918 */ /* 0x000fc00000000000 */
[----:B------:R-:W-:-:S00]  /*0a40*/  NOP ;  /* 0x0000000000007918 */ /* 0x000fc00000000000 */
[----:B------:R-:W-:-:S00]  /*0a50*/  NOP ;  /* 0x0000000000007918 */ /* 0x000fc00000000000 */
[----:B------:R-:W-:-:S00]  /*0a60*/  NOP ;  /* 0x0000000000007918 */ /* 0x000fc00000000000 */
[----:B------:R-:W-:-:S00]  /*0a70*/  NOP ;  /* 0x0000000000007918 */ /* 0x000fc00000000000 */
.L_x_5:


//--------------------- .nv.shared.reserved.0     --------------------------
	.section	.nv.shared.reserved.0,"aw",@nobits
	.weak		__nv_reservedSMEM_offset_0_alias
	.size		__nv_reservedSMEM_offset_0_alias, 0, 64
	.other		__nv_reservedSMEM_offset_0_alias,@"STO_CUDA_RESERVED_SHARED STV_DEFAULT"
__nv_reservedSMEM_offset_0_alias:
	.zero		0
	.zero		64


//--------------------- .nv.constant0._Z20matrixMultiplicationPdS_S_i --------------------------
	.section	.nv.constant0._Z20matrixMultiplicationPdS_S_i,"a",@progbits
	.sectionflags	@""
	.align	4
.nv.constant0._Z20matrixMultiplicationPdS_S_i:
	.zero		924


//--------------------- SYMBOLS --------------------------

	.type		.nv.reservedSmem.offset0,@object
	.size		.nv.reservedSmem.offset0,0x4
